	.headerflags	@"EF_CUDA_TEXMODE_UNIFIED EF_CUDA_64BIT_ADDRESS EF_CUDA_ACCELERATORS EF_CUDA_SM90 EF_CUDA_VIRTUAL_SM(EF_CUDA_SM90)"
	.elftype	@"ET_EXEC"


//--------------------- .nv.info                  --------------------------
	.section	.nv.info,"",@"SHT_CUDA_INFO"
	.align	4


	//----- nvinfo : EIATTR_REGCOUNT
	.align		4
        /*0000*/ 	.byte	0x04, 0x2f
        /*0002*/ 	.short	(.L_3 - .L_2)
	.align		4
.L_2:
        /*0004*/ 	.word	index@(triton_poi_fused__native_batch_norm_legit_no_training_add_rrelu_with_noise_functional_19)
        /*0008*/ 	.word	0x0000001e


	//----- nvinfo : EIATTR_MIN_STACK_SIZE
	.align		4
.L_3:
        /*000c*/ 	.byte	0x04, 0x12
        /*000e*/ 	.short	(.L_5 - .L_4)
	.align		4
.L_4:
        /*0010*/ 	.word	index@(triton_poi_fused__native_batch_norm_legit_no_training_add_rrelu_with_noise_functional_19)
        /*0014*/ 	.word	0x00000000


	//----- nvinfo : EIATTR_FRAME_SIZE
	.align		4
.L_5:
        /*0018*/ 	.byte	0x04, 0x11
        /*001a*/ 	.short	(.L_7 - .L_6)
	.align		4
.L_6:
        /*001c*/ 	.word	index@(triton_poi_fused__native_batch_norm_legit_no_training_add_rrelu_with_noise_functional_19)
        /*0020*/ 	.word	0x00000000


	//----- nvinfo : EIATTR_MIN_STACK_SIZE
	.align		4
.L_7:
        /*0024*/ 	.byte	0x04, 0x12
        /*0026*/ 	.short	(.L_9 - .L_8)
	.align		4
.L_8:
        /*0028*/ 	.word	index@(triton_poi_fused__native_batch_norm_legit_no_training_add_rrelu_with_noise_functional_19)
        /*002c*/ 	.word	0x00000000
.L_9:


//--------------------- .nv.info.triton_poi_fused__native_batch_norm_legit_no_training_add_rrelu_with_noise_functional_19 --------------------------
	.section	.nv.info.triton_poi_fused__native_batch_norm_legit_no_training_add_rrelu_with_noise_functional_19,"",@"SHT_CUDA_INFO"
	.sectionflags	@""
	.align	4


	//----- nvinfo : EIATTR_CUDA_API_VERSION
	.align		4
        /*0000*/ 	.byte	0x04, 0x37
        /*0002*/ 	.short	(.L_11 - .L_10)
.L_10:
        /*0004*/ 	.word	0x0000007c


	//----- nvinfo : EIATTR_KPARAM_INFO
	.align		4
.L_11:
        /*0008*/ 	.byte	0x04, 0x17
        /*000a*/ 	.short	(.L_13 - .L_12)
.L_12:
        /*000c*/ 	.word	0x00000000
        /*0010*/ 	.short	0x000b
        /*0012*/ 	.short	0x0058
        /*0014*/ 	.byte	0x00, 0xf0, 0x11, 0x00


	//----- nvinfo : EIATTR_KPARAM_INFO
	.align		4
.L_13:
        /*0018*/ 	.byte	0x04, 0x17
        /*001a*/ 	.short	(.L_15 - .L_14)
.L_14:
        /*001c*/ 	.word	0x00000000
        /*0020*/ 	.short	0x000a
        /*0022*/ 	.short	0x0050
        /*0024*/ 	.byte	0x00, 0xf4, 0x21, 0x00


	//----- nvinfo : EIATTR_KPARAM_INFO
	.align		4
.L_15:
        /*0028*/ 	.byte	0x04, 0x17
        /*002a*/ 	.short	(.L_17 - .L_16)
.L_16:
        /*002c*/ 	.word	0x00000000
        /*0030*/ 	.short	0x0009
        /*0032*/ 	.short	0x0048
        /*0034*/ 	.byte	0x00, 0xf4, 0x21, 0x00


	//----- nvinfo : EIATTR_KPARAM_INFO
	.align		4
.L_17:
        /*0038*/ 	.byte	0x04, 0x17
        /*003a*/ 	.short	(.L_19 - .L_18)
.L_18:
        /*003c*/ 	.word	0x00000000
        /*0040*/ 	.short	0x0008
        /*0042*/ 	.short	0x0040
        /*0044*/ 	.byte	0x00, 0xf4, 0x21, 0x00


	//----- nvinfo : EIATTR_KPARAM_INFO
	.align		4
.L_19:
        /*0048*/ 	.byte	0x04, 0x17
        /*004a*/ 	.short	(.L_21 - .L_20)
.L_20:
        /*004c*/ 	.word	0x00000000
        /*0050*/ 	.short	0x0007
        /*0052*/ 	.short	0x0038
        /*0054*/ 	.byte	0x00, 0xf4, 0x21, 0x00


	//----- nvinfo : EIATTR_KPARAM_INFO
	.align		4
.L_21:
        /*0058*/ 	.byte	0x04, 0x17
        /*005a*/ 	.short	(.L_23 - .L_22)
.L_22:
        /*005c*/ 	.word	0x00000000
        /*0060*/ 	.short	0x0006
        /*0062*/ 	.short	0x0030
        /*0064*/ 	.byte	0x00, 0xf4, 0x21, 0x00


	//----- nvinfo : EIATTR_KPARAM_INFO
	.align		4
.L_23:
        /*0068*/ 	.byte	0x04, 0x17
        /*006a*/ 	.short	(.L_25 - .L_24)
.L_24:
        /*006c*/ 	.word	0x00000000
        /*0070*/ 	.short	0x0005
        /*0072*/ 	.short	0x0028
        /*0074*/ 	.byte	0x00, 0xf4, 0x21, 0x00


	//----- nvinfo : EIATTR_KPARAM_INFO
	.align		4
.L_25:
        /*0078*/ 	.byte	0x04, 0x17
        /*007a*/ 	.short	(.L_27 - .L_26)
.L_26:
        /*007c*/ 	.word	0x00000000
        /*0080*/ 	.short	0x0004
        /*0082*/ 	.short	0x0020
        /*0084*/ 	.byte	0x00, 0xf4, 0x21, 0x00


	//----- nvinfo : EIATTR_KPARAM_INFO
	.align		4
.L_27:
        /*0088*/ 	.byte	0x04, 0x17
        /*008a*/ 	.short	(.L_29 - .L_28)
.L_28:
        /*008c*/ 	.word	0x00000000
        /*0090*/ 	.short	0x0003
        /*0092*/ 	.short	0x0018
        /*0094*/ 	.byte	0x00, 0xf4, 0x21, 0x00


	//----- nvinfo : EIATTR_KPARAM_INFO
	.align		4
.L_29:
        /*0098*/ 	.byte	0x04, 0x17
        /*009a*/ 	.short	(.L_31 - .L_30)
.L_30:
        /*009c*/ 	.word	0x00000000
        /*00a0*/ 	.short	0x0002
        /*00a2*/ 	.short	0x0010
        /*00a4*/ 	.byte	0x00, 0xf4, 0x21, 0x00


	//----- nvinfo : EIATTR_KPARAM_INFO
	.align		4
.L_31:
        /*00a8*/ 	.byte	0x04, 0x17
        /*00aa*/ 	.short	(.L_33 - .L_32)
.L_32:
        /*00ac*/ 	.word	0x00000000
        /*00b0*/ 	.short	0x0001
        /*00b2*/ 	.short	0x0008
        /*00b4*/ 	.byte	0x00, 0xf4, 0x21, 0x00


	//----- nvinfo : EIATTR_KPARAM_INFO
	.align		4
.L_33:
        /*00b8*/ 	.byte	0x04, 0x17
        /*00ba*/ 	.short	(.L_35 - .L_34)
.L_34:
        /*00bc*/ 	.word	0x00000000
        /*00c0*/ 	.short	0x0000
        /*00c2*/ 	.short	0x0000
        /*00c4*/ 	.byte	0x00, 0xf4, 0x21, 0x00


	//----- nvinfo : EIATTR_SPARSE_MMA_MASK
	.align		4
.L_35:
        /*00c8*/ 	.byte	0x03, 0x50
        /*00ca*/ 	.short	0x0000


	//----- nvinfo : EIATTR_MAXREG_COUNT
	.align		4
        /*00cc*/ 	.byte	0x03, 0x1b
        /*00ce*/ 	.short	0x00ff


	//----- nvinfo : EIATTR_EXIT_INSTR_OFFSETS
	.align		4
        /*00d0*/ 	.byte	0x04, 0x1c
        /*00d2*/ 	.short	(.L_37 - .L_36)


	//   ....[0]....
.L_36:
        /*00d4*/ 	.word	0x00000680


	//----- nvinfo : EIATTR_REQNTID
	.align		4
.L_37:
        /*00d8*/ 	.byte	0x04, 0x10
        /*00da*/ 	.short	(.L_39 - .L_38)
.L_38:
        /*00dc*/ 	.word	0x00000080
        /*00e0*/ 	.word	0x00000001
        /*00e4*/ 	.word	0x00000001


	//----- nvinfo : EIATTR_CBANK_PARAM_SIZE
	.align		4
.L_39:
        /*00e8*/ 	.byte	0x03, 0x19
        /*00ea*/ 	.short	0x005c


	//----- nvinfo : EIATTR_PARAM_CBANK
	.align		4
        /*00ec*/ 	.byte	0x04, 0x0a
        /*00ee*/ 	.short	(.L_41 - .L_40)
	.align		4
.L_40:
        /*00f0*/ 	.word	index@(.nv.constant0.triton_poi_fused__native_batch_norm_legit_no_training_add_rrelu_with_noise_functional_19)
        /*00f4*/ 	.short	0x0210
        /*00f6*/ 	.short	0x005c


	//----- nvinfo : EIATTR_SW_WAR
	.align		4
.L_41:
        /*00f8*/ 	.byte	0x04, 0x36
        /*00fa*/ 	.short	(.L_43 - .L_42)
.L_42:
        /*00fc*/ 	.word	0x00000008
.L_43:


//--------------------- .nv.callgraph             --------------------------
	.section	.nv.callgraph,"",@"SHT_CUDA_CALLGRAPH"
	.align	4
	.sectionentsize	8
	.align		4
        /*0000*/ 	.word	0x00000000
	.align		4
        /*0004*/ 	.word	0xffffffff
	.align		4
        /*0008*/ 	.word	0x00000000
	.align		4
        /*000c*/ 	.word	0xfffffffe
	.align		4
        /*0010*/ 	.word	0x00000000
	.align		4
        /*0014*/ 	.word	0xfffffffd
	.align		4
        /*0018*/ 	.word	0x00000000
	.align		4
        /*001c*/ 	.word	0xfffffffc


//--------------------- .nv.constant4             --------------------------
	.section	.nv.constant4,"a",@progbits
	.align	8
	.align		8
.nv.constant4:
        /*0000*/ 	.dword	_$_str
	.align		8
        /*0008*/ 	.dword	_$_str_$_2


//--------------------- .text.triton_poi_fused__native_batch_norm_legit_no_training_add_rrelu_with_noise_functional_19 --------------------------
	.section	.text.triton_poi_fused__native_batch_norm_legit_no_training_add_rrelu_with_noise_functional_19,"ax",@progbits
	.align	128
        .global         triton_poi_fused__native_batch_norm_legit_no_training_add_rrelu_with_noise_functional_19
        .type           triton_poi_fused__native_batch_norm_legit_no_training_add_rrelu_with_noise_functional_19,@function
        .size           triton_poi_fused__native_batch_norm_legit_no_training_add_rrelu_with_noise_functional_19,(.L_x_1 - triton_poi_fused__native_batch_norm_legit_no_training_add_rrelu_with_noise_functional_19)
        .other          triton_poi_fused__native_batch_norm_legit_no_training_add_rrelu_with_noise_functional_19,@"STO_CUDA_ENTRY STV_DEFAULT"
triton_poi_fused__native_batch_norm_legit_no_training_add_rrelu_with_noise_functional_19:
.text.triton_poi_fused__native_batch_norm_legit_no_training_add_rrelu_with_noise_functional_19:
[----:B------:R-:W-:Y:S01]  /*0000*/  LDC R1, c[0x0][0x28] ;  /* 0x00000a00ff017b82 */ /* 0x000fe20000000800 */
[----:B------:R-:W1:Y:S07]  /*0010*/  S2R R0, SR_TID.X ;  /* 0x0000000000007919 */ /* 0x000e6e0000002100 */
[----:B------:R-:W2:Y:S01]  /*0020*/  LDC.64 R4, c[0x0][0x228] ;  /* 0x00008a00ff047b82 */ /* 0x000ea20000000a00 */
[----:B------:R-:W-:Y:S01]  /*0030*/  ULDC.64 UR4, c[0x0][0x208] ;  /* 0x0000820000047ab9 */ /* 0x000fe20000000a00 */
[----:B------:R-:W3:Y:S06]  /*0040*/  S2R R7, SR_CTAID.X ;  /* 0x0000000000077919 */ /* 0x000eec0000002500 */
[----:B------:R-:W4:Y:S08]  /*0050*/  LDC.64 R8, c[0x0][0x220] ;  /* 0x00008800ff087b82 */ /* 0x000f300000000a00 */
[----:B------:R-:W5:Y:S08]  /*0060*/  LDC.64 R10, c[0x0][0x240] ;  /* 0x00009000ff0a7b82 */ /* 0x000f700000000a00 */
[----:B------:R-:W4:Y:S01]  /*0070*/  LDC.64 R12, c[0x0][0x248] ;  /* 0x00009200ff0c7b82 */ /* 0x000f220000000a00 */
[----:B-1----:R-:W-:-:S07]  /*0080*/  SHF.L.U32 R0, R0, 0x1, RZ ;  /* 0x0000000100007819 */ /* 0x002fce00000006ff */
[----:B------:R-:W1:Y:S01]  /*0090*/  LDC.64 R22, c[0x0][0x230] ;  /* 0x00008c00ff167b82 */ /* 0x000e620000000a00 */
[----:B---3--:R-:W-:Y:S02]  /*00a0*/  SHF.R.S32.HI R3, RZ, 0x17, R7 ;  /* 0x00000017ff037819 */ /* 0x008fe40000011407 */
[----:B------:R-:W-:Y:S02]  /*00b0*/  LOP3.LUT R0, R0, 0xfe, RZ, 0xc0, !PT ;  /* 0x000000fe00007812 */ /* 0x000fe400078ec0ff */
[----:B------:R-:W-:-:S03]  /*00c0*/  SGXT R3, R3, 0x1 ;  /* 0x000000010303781a */ /* 0x000fc60000000200 */
[----:B------:R-:W3:Y:S01]  /*00d0*/  LDC.64 R20, c[0x0][0x238] ;  /* 0x00008e00ff147b82 */ /* 0x000ee20000000a00 */
[----:B------:R-:W-:-:S04]  /*00e0*/  LEA R0, R7, R0, 0x8 ;  /* 0x0000000007007211 */ /* 0x000fc800078e40ff */
[----:B------:R-:W-:-:S03]  /*00f0*/  LEA.HI R3, R3, R0, RZ, 0x7 ;  /* 0x0000000003037211 */ /* 0x000fc600078f38ff */
[----:B------:R-:W1:Y:S01]  /*0100*/  LDC.64 R6, c[0x0][0x250] ;  /* 0x00009400ff067b82 */ /* 0x000e620000000a00 */
[----:B------:R-:W-:-:S04]  /*0110*/  LOP3.LUT R3, R3, 0xffffff80, RZ, 0xc0, !PT ;  /* 0xffffff8003037812 */ /* 0x000fc800078ec0ff */
[----:B------:R-:W-:-:S03]  /*0120*/  IADD3 R17, R0, -R3, RZ ;  /* 0x8000000300117210 */ /* 0x000fc60007ffe0ff */
[----:B------:R-:W3:Y:S02]  /*0130*/  LDC.64 R2, c[0x0][0x218] ;  /* 0x00008600ff027b82 */ /* 0x000ee40000000a00 */
[----:B--2---:R-:W-:-:S06]  /*0140*/  IMAD.WIDE R4, R17, 0x4, R4 ;  /* 0x0000000411047825 */ /* 0x004fcc00078e0204 */
[----:B------:R-:W2:Y:S01]  /*0150*/  LDG.E.EL.64 R4, desc[UR4][R4.64] ;  /* 0x0000000404047981 */ /* 0x000ea2000c2e1b00 */
[----:B------:R-:W5:Y:S01]  /*0160*/  LDC.64 R18, c[0x0][0x258] ;  /* 0x00009600ff127b82 */ /* 0x000f620000000a00 */
[----:B01----:R-:W-:-:S07]  /*0170*/  IMAD.WIDE R6, R17, 0x4, R6 ;  /* 0x0000000411067825 */ /* 0x003fce00078e0206 */
[----:B------:R-:W0:Y:S01]  /*0180*/  LDC.64 R14, c[0x0][0x260] ;  /* 0x00009800ff0e7b82 */ /* 0x000e220000000a00 */
[----:B------:R-:W2:Y:S01]  /*0190*/  LDG.E.EL.64 R6, desc[UR4][R6.64] ;  /* 0x0000000406067981 */ /* 0x000ea2000c2e1b00 */
[----:B----4-:R-:W-:-:S04]  /*01a0*/  IMAD.WIDE R8, R17, 0x4, R8 ;  /* 0x0000000411087825 */ /* 0x010fc800078e0208 */
[C---:B---3--:R-:W-:Y:S02]  /*01b0*/  IMAD.WIDE R2, R0.reuse, 0x4, R2 ;  /* 0x0000000400027825 */ /* 0x048fe400078e0202 */
[----:B------:R-:W3:Y:S02]  /*01c0*/  LDG.E.EL.64 R8, desc[UR4][R8.64] ;  /* 0x0000000408087981 */ /* 0x000ee4000c2e1b00 */
[----:B-----5:R-:W-:Y:S02]  /*01d0*/  IMAD.WIDE R10, R0, 0x4, R10 ;  /* 0x00000004000a7825 */ /* 0x020fe400078e020a */
[----:B------:R-:W3:Y:S02]  /*01e0*/  LDG.E.64 R2, desc[UR4][R2.64] ;  /* 0x0000000402027981 */ /* 0x000ee4000c1e1b00 */
[C---:B------:R-:W-:Y:S02]  /*01f0*/  IMAD.WIDE R12, R17.reuse, 0x4, R12 ;  /* 0x00000004110c7825 */ /* 0x040fe400078e020c */
[----:B------:R-:W4:Y:S02]  /*0200*/  LDG.E.64 R10, desc[UR4][R10.64] ;  /* 0x000000040a0a7981 */ /* 0x000f24000c1e1b00 */
[----:B------:R-:W-:-:S02]  /*0210*/  IMAD.WIDE R24, R17, 0x4, R22 ;  /* 0x0000000411187825 */ /* 0x000fc400078e0216 */
[----:B------:R-:W4:Y:S02]  /*0220*/  LDG.E.EL.64 R12, desc[UR4][R12.64] ;  /* 0x000000040c0c7981 */ /* 0x000f24000c2e1b00 */
[----:B------:R-:W-:-:S04]  /*0230*/  IMAD.WIDE R22, R17, 0x4, R20 ;  /* 0x0000000411167825 */ /* 0x000fc800078e0214 */
[----:B------:R-:W-:-:S04]  /*0240*/  IMAD.WIDE R20, R17, 0x4, R18 ;  /* 0x0000000411147825 */ /* 0x000fc800078e0212 */
[----:B0-----:R-:W-:Y:S02]  /*0250*/  IMAD.WIDE R18, R17, 0x4, R14 ;  /* 0x0000000411127825 */ /* 0x001fe400078e020e */
[----:B------:R-:W5:Y:S04]  /*0260*/  LDG.E.EL.64 R14, desc[UR4][R24.64] ;  /* 0x00000004180e7981 */ /* 0x000f68000c2e1b00 */
[----:B------:R0:W5:Y:S04]  /*0270*/  LDG.E.EL.64 R16, desc[UR4][R22.64] ;  /* 0x0000000416107981 */ /* 0x000168000c2e1b00 */
[----:B------:R-:W3:Y:S04]  /*0280*/  LDG.E.EL.64 R20, desc[UR4][R20.64] ;  /* 0x0000000414147981 */ /* 0x000ee8000c2e1b00 */
[----:B------:R-:W3:Y:S01]  /*0290*/  LDG.E.EL.64 R18, desc[UR4][R18.64] ;  /* 0x0000000412127981 */ /* 0x000ee2000c2e1b00 */
[----:B0-----:R-:W-:Y:S01]  /*02a0*/  HFMA2.MMA R23, -RZ, RZ, 1.625, 0 ;  /* 0x3e800000ff177435 */ /* 0x001fe200000001ff */
[----:B--2---:R-:W-:-:S04]  /*02b0*/  FADD R4, R4, 9.9999997473787516356e-06 ;  /* 0x3727c5ac04047421 */ /* 0x004fc80000000000 */
[----:B------:R-:W0:Y:S01]  /*02c0*/  MUFU.SQRT R26, R4 ;  /* 0x00000004001a7308 */ /* 0x000e220000002000 */
[----:B------:R-:W-:Y:S01]  /*02d0*/  FADD R5, R5, 9.9999997473787516356e-06 ;  /* 0x3727c5ac05057421 */ /* 0x000fe20000000000 */
[----:B------:R-:W-:Y:S01]  /*02e0*/  FADD R7, R7, 9.9999997473787516356e-06 ;  /* 0x3727c5ac07077421 */ /* 0x000fe20000000000 */
[----:B------:R-:W-:-:S05]  /*02f0*/  FADD R6, R6, 9.9999997473787516356e-06 ;  /* 0x3727c5ac06067421 */ /* 0x000fca0000000000 */
[----:B------:R-:W1:Y:S01]  /*0300*/  MUFU.SQRT R22, R7 ;  /* 0x0000000700167308 */ /* 0x000e620000002000 */
[----:B0-----:R-:W-:-:S07]  /*0310*/  FSETP.GT.AND P6, PT, R26, 8.50705917302346158658e+37, PT ;  /* 0x7e8000001a00780b */ /* 0x001fce0003fc4000 */
[----:B------:R-:W0:Y:S08]  /*0320*/  MUFU.SQRT R5, R5 ;  /* 0x0000000500057308 */ /* 0x000e300000002000 */
[----:B------:R-:W2:Y:S01]  /*0330*/  MUFU.SQRT R27, R6 ;  /* 0x00000006001b7308 */ /* 0x000ea20000002000 */
[----:B-1----:R-:W-:Y:S02]  /*0340*/  FSETP.GT.AND P2, PT, R22, 8.50705917302346158658e+37, PT ;  /* 0x7e8000001600780b */ /* 0x002fe40003f44000 */
[C---:B------:R-:W-:Y:S01]  /*0350*/  FSETP.GEU.AND P4, PT, R26.reuse, 1.175494350822287508e-38, PT ;  /* 0x008000001a00780b */ /* 0x040fe20003f8e000 */
[----:B------:R-:W-:Y:S01]  /*0360*/  @P6 FMUL R26, R26, 0.25 ;  /* 0x3e8000001a1a6820 */ /* 0x000fe20000400000 */
[----:B------:R-:W-:-:S02]  /*0370*/  FSEL R4, R23, 1, P6 ;  /* 0x3f80000017047808 */ /* 0x000fc40003000000 */
[C---:B0-----:R-:W-:Y:S02]  /*0380*/  FSETP.GT.AND P5, PT, R5.reuse, 8.50705917302346158658e+37, PT ;  /* 0x7e8000000500780b */ /* 0x041fe40003fa4000 */
[C---:B------:R-:W-:Y:S02]  /*0390*/  FSETP.GEU.AND P6, PT, R22.reuse, 1.175494350822287508e-38, PT ;  /* 0x008000001600780b */ /* 0x040fe40003fce000 */
[----:B------:R-:W-:Y:S02]  /*03a0*/  FSETP.GEU.AND P1, PT, R5, 1.175494350822287508e-38, PT ;  /* 0x008000000500780b */ /* 0x000fe40003f2e000 */
[C---:B--2---:R-:W-:Y:S02]  /*03b0*/  FSETP.GT.AND P3, PT, R27.reuse, 8.50705917302346158658e+37, PT ;  /* 0x7e8000001b00780b */ /* 0x044fe40003f64000 */
[----:B------:R-:W-:Y:S01]  /*03c0*/  FSETP.GEU.AND P0, PT, R27, 1.175494350822287508e-38, PT ;  /* 0x008000001b00780b */ /* 0x000fe20003f0e000 */
[----:B------:R-:W-:-:S04]  /*03d0*/  @P2 FMUL R22, R22, 0.25 ;  /* 0x3e80000016162820 */ /* 0x000fc80000400000 */
[----:B------:R-:W-:Y:S01]  /*03e0*/  @P5 FMUL R5, R5, 0.25 ;  /* 0x3e80000005055820 */ /* 0x000fe20000400000 */
[----:B------:R-:W-:Y:S01]  /*03f0*/  @!P4 FMUL R26, R26, 16777216 ;  /* 0x4b8000001a1ac820 */ /* 0x000fe20000400000 */
[----:B------:R-:W-:Y:S02]  /*0400*/  @!P6 FMUL R22, R22, 16777216 ;  /* 0x4b8000001616e820 */ /* 0x000fe40000400000 */
[----:B------:R-:W-:Y:S02]  /*0410*/  @!P1 FMUL R5, R5, 16777216 ;  /* 0x4b80000005059820 */ /* 0x000fe40000400000 */
[----:B------:R-:W-:Y:S01]  /*0420*/  @P3 FMUL R27, R27, 0.25 ;  /* 0x3e8000001b1b3820 */ /* 0x000fe20000400000 */
[----:B------:R-:W0:Y:S03]  /*0430*/  MUFU.RCP R7, R26 ;  /* 0x0000001a00077308 */ /* 0x000e260000001000 */
[----:B------:R-:W-:-:S05]  /*0440*/  @!P0 FMUL R27, R27, 16777216 ;  /* 0x4b8000001b1b8820 */ /* 0x000fca0000400000 */
[----:B------:R-:W1:Y:S01]  /*0450*/  MUFU.RCP R22, R22 ;  /* 0x0000001600167308 */ /* 0x000e620000001000 */
[C---:B------:R-:W-:Y:S02]  /*0460*/  FSEL R6, R23.reuse, 1, P5 ;  /* 0x3f80000017067808 */ /* 0x040fe40002800000 */
[C---:B------:R-:W-:Y:S02]  /*0470*/  FSEL R24, R23.reuse, 1, P3 ;  /* 0x3f80000017187808 */ /* 0x040fe40001800000 */
[----:B------:R-:W-:-:S03]  /*0480*/  FSEL R23, R23, 1, P2 ;  /* 0x3f80000017177808 */ /* 0x000fc60001000000 */
[----:B------:R-:W2:Y:S01]  /*0490*/  MUFU.RCP R5, R5 ;  /* 0x0000000500057308 */ /* 0x000ea20000001000 */
[----:B------:R-:W-:-:S07]  /*04a0*/  @!P4 FMUL R4, R4, 16777216 ;  /* 0x4b8000000404c820 */ /* 0x000fce0000400000 */
[----:B------:R-:W5:Y:S01]  /*04b0*/  MUFU.RCP R27, R27 ;  /* 0x0000001b001b7308 */ /* 0x000f620000001000 */
[----:B------:R-:W-:Y:S01]  /*04c0*/  @!P6 FMUL R23, R23, 16777216 ;  /* 0x4b8000001717e820 */ /* 0x000fe20000400000 */
[----:B0-----:R-:W-:Y:S01]  /*04d0*/  FMUL R4, R7, R4 ;  /* 0x0000000407047220 */ /* 0x001fe20000400000 */
[----:B------:R-:W-:Y:S01]  /*04e0*/  @!P1 FMUL R6, R6, 16777216 ;  /* 0x4b80000006069820 */ /* 0x000fe20000400000 */
[----:B------:R-:W-:Y:S01]  /*04f0*/  @!P0 FMUL R24, R24, 16777216 ;  /* 0x4b80000018188820 */ /* 0x000fe20000400000 */
[----:B-1----:R-:W-:Y:S01]  /*0500*/  FMUL R7, R22, R23 ;  /* 0x0000001716077220 */ /* 0x002fe20000400000 */
[----:B---3--:R-:W-:Y:S01]  /*0510*/  FADD R23, R2, -R8 ;  /* 0x8000000802177221 */ /* 0x008fe20000000000 */
[----:B------:R-:W-:Y:S01]  /*0520*/  FADD R8, R3, -R9 ;  /* 0x8000000903087221 */ /* 0x000fe20000000000 */
[----:B--2---:R-:W-:Y:S01]  /*0530*/  FMUL R5, R5, R6 ;  /* 0x0000000605057220 */ /* 0x004fe20000400000 */
[----:B----4-:R-:W-:Y:S01]  /*0540*/  FADD R9, R10, -R12 ;  /* 0x8000000c0a097221 */ /* 0x010fe20000000000 */
[----:B------:R-:W-:Y:S01]  /*0550*/  FADD R10, R11, -R13 ;  /* 0x8000000d0b0a7221 */ /* 0x000fe20000000000 */
[----:B------:R-:W0:Y:S01]  /*0560*/  LDC.64 R2, c[0x0][0x210] ;  /* 0x00008400ff027b82 */ /* 0x000e220000000a00 */
[----:B-----5:R-:W-:Y:S01]  /*0570*/  FMUL R6, R27, R24 ;  /* 0x000000181b067220 */ /* 0x020fe20000400000 */
[----:B------:R-:W-:Y:S01]  /*0580*/  FMUL R23, R4, R23 ;  /* 0x0000001704177220 */ /* 0x000fe20000400000 */
[----:B------:R-:W-:Y:S01]  /*0590*/  FMUL R8, R5, R8 ;  /* 0x0000000805087220 */ /* 0x000fe20000400000 */
[----:B------:R-:W-:Y:S01]  /*05a0*/  FMUL R10, R7, R10 ;  /* 0x0000000a070a7220 */ /* 0x000fe20000400000 */
[----:B------:R-:W-:Y:S01]  /*05b0*/  FMUL R9, R6, R9 ;  /* 0x0000000906097220 */ /* 0x000fe20000400000 */
[----:B------:R-:W-:Y:S01]  /*05c0*/  FFMA R14, R14, R23, R16 ;  /* 0x000000170e0e7223 */ /* 0x000fe20000000010 */
[----:B------:R-:W-:Y:S01]  /*05d0*/  FFMA R8, R15, R8, R17 ;  /* 0x000000080f087223 */ /* 0x000fe20000000011 */
[----:B------:R-:W-:Y:S01]  /*05e0*/  FFMA R19, R21, R10, R19 ;  /* 0x0000000a15137223 */ /* 0x000fe20000000013 */
[----:B------:R-:W-:-:S04]  /*05f0*/  FFMA R9, R20, R9, R18 ;  /* 0x0000000914097223 */ /* 0x000fc80000000012 */
[----:B------:R-:W-:Y:S02]  /*0600*/  FSETP.GT.AND P1, PT, R8, -R19, PT ;  /* 0x800000130800720b */ /* 0x000fe40003f24000 */
[C---:B------:R-:W-:Y:S01]  /*0610*/  FSETP.GT.AND P0, PT, R14.reuse, -R9, PT ;  /* 0x800000090e00720b */ /* 0x040fe20003f04000 */
[----:B------:R-:W-:Y:S01]  /*0620*/  FADD R14, R14, R9 ;  /* 0x000000090e0e7221 */ /* 0x000fe20000000000 */
[----:B------:R-:W-:Y:S01]  /*0630*/  FADD R15, R8, R19 ;  /* 0x00000013080f7221 */ /* 0x000fe20000000000 */
[----:B0-----:R-:W-:-:S08]  /*0640*/  IMAD.WIDE R2, R0, 0x4, R2 ;  /* 0x0000000400027825 */ /* 0x001fd000078e0202 */
[----:B------:R-:W-:Y:S02]  /*0650*/  @!P1 FMUL R15, R15, 0.22916667163372039795 ;  /* 0x3e6aaaab0f0f9820 */ /* 0x000fe40000400000 */
[----:B------:R-:W-:-:S05]  /*0660*/  @!P0 FMUL R14, R14, 0.22916667163372039795 ;  /* 0x3e6aaaab0e0e8820 */ /* 0x000fca0000400000 */
[----:B------:R-:W-:Y:S01]  /*0670*/  STG.E.64 desc[UR4][R2.64], R14 ;  /* 0x0000000e02007986 */ /* 0x000fe2000c101b04 */
[----:B------:R-:W-:Y:S05]  /*0680*/  EXIT ;  /* 0x000000000000794d */ /* 0x000fea0003800000 */
.L_x_0:
[----:B------:R-:W-:-:S00]  /*0690*/  BRA `(.L_x_0) ;  /* 0xfffffffc00fc7947 */ /* 0x000fc0000383ffff */
[----:B------:R-:W-:-:S00]  /*06a0*/  NOP ;  /* 0x0000000000007918 */ /* 0x000fc00000000000 */
        /* <DEDUP_REMOVED lines=13> */
.L_x_1:


//--------------------- .nv.global.init           --------------------------
	.section	.nv.global.init,"aw",@progbits
.nv.global.init:
	.type		_$_str,@object
	.size		_$_str,(_$_str_$_2 - _$_str)
_$_str:
        /*0000*/ 	.byte	0x5f, 0x5f, 0x43, 0x55, 0x44, 0x41, 0x5f, 0x46, 0x54, 0x5a, 0x00
	.type		_$_str_$_2,@object
	.size		_$_str_$_2,(.L_1 - _$_str_$_2)
_$_str_$_2:
        /*000b*/ 	.byte	0x5f, 0x5f, 0x43, 0x55, 0x44, 0x41, 0x5f, 0x50, 0x52, 0x45, 0x43, 0x5f, 0x53, 0x51, 0x52, 0x54
        /*001b*/ 	.byte	0x00
.L_1:


//--------------------- .nv.constant0.triton_poi_fused__native_batch_norm_legit_no_training_add_rrelu_with_noise_functional_19 --------------------------
	.section	.nv.constant0.triton_poi_fused__native_batch_norm_legit_no_training_add_rrelu_with_noise_functional_19,"a",@progbits
	.sectionflags	@""
	.align	4
.nv.constant0.triton_poi_fused__native_batch_norm_legit_no_training_add_rrelu_with_noise_functional_19:
	.zero		620
